//
// Generated by NVIDIA NVVM Compiler
//
// Compiler Build ID: CL-36424714
// Cuda compilation tools, release 13.0, V13.0.88
// Based on NVVM 20.0.0
//

.version 9.0
.target sm_100
.address_size 64

	// .globl	_Z12conv1d_BasicPfS_
.const .align 4 .b8 F_d[20];
// _ZZ12conv1d_BasicPfS_E3N_s has been demoted

.visible .entry _Z12conv1d_BasicPfS_(
	.param .u64 .ptr .align 1 _Z12conv1d_BasicPfS__param_0,
	.param .u64 .ptr .align 1 _Z12conv1d_BasicPfS__param_1
)
{
	.reg .pred 	%p<21>;
	.reg .b32 	%r<14>;
	.reg .b32 	%f<43>;
	.reg .b64 	%rd<19>;
	// demoted variable
	.shared .align 4 .b8 _ZZ12conv1d_BasicPfS_E3N_s[64];
	ld.param.u64 	%rd3, [_Z12conv1d_BasicPfS__param_0];
	ld.param.u64 	%rd2, [_Z12conv1d_BasicPfS__param_1];
	cvta.to.global.u64 	%rd1, %rd3;
	mov.u32 	%r9, %ntid.x;
	mov.u32 	%r10, %ctaid.x;
	mul.lo.s32 	%r1, %r9, %r10;
	mov.u32 	%r11, %tid.x;
	add.s32 	%r2, %r1, %r11;
	mul.wide.s32 	%rd4, %r2, 4;
	add.s64 	%rd5, %rd1, %rd4;
	ld.global.f32 	%f17, [%rd5];
	shl.b32 	%r12, %r11, 2;
	mov.u32 	%r13, _ZZ12conv1d_BasicPfS_E3N_s;
	add.s32 	%r3, %r13, %r12;
	st.shared.f32 	[%r3], %f17;
	bar.sync 	0;
	add.s32 	%r4, %r1, %r9;
	add.s32 	%r5, %r2, -2;
	setp.gt.u32 	%p1, %r5, 49;
	mov.f32 	%f38, 0f00000000;
	@%p1 bra 	$L__BB0_4;
	setp.lt.s32 	%p2, %r5, %r1;
	setp.ge.s32 	%p3, %r5, %r4;
	or.pred  	%p4, %p2, %p3;
	@%p4 bra 	$L__BB0_3;
	ld.shared.f32 	%f20, [%r3+-8];
	ld.const.f32 	%f21, [F_d];
	fma.rn.f32 	%f38, %f20, %f21, 0f00000000;
	bra.uni 	$L__BB0_4;
$L__BB0_3:
	mul.wide.u32 	%rd6, %r5, 4;
	add.s64 	%rd7, %rd1, %rd6;
	ld.global.f32 	%f18, [%rd7];
	ld.const.f32 	%f19, [F_d];
	fma.rn.f32 	%f38, %f18, %f19, 0f00000000;
$L__BB0_4:
	add.s32 	%r6, %r2, -1;
	setp.gt.u32 	%p5, %r6, 49;
	@%p5 bra 	$L__BB0_8;
	setp.gt.s32 	%p6, %r2, %r1;
	setp.le.s32 	%p7, %r2, %r4;
	and.pred  	%p8, %p6, %p7;
	@%p8 bra 	$L__BB0_7;
	mul.wide.u32 	%rd8, %r6, 4;
	add.s64 	%rd9, %rd1, %rd8;
	ld.global.f32 	%f22, [%rd9];
	ld.const.f32 	%f23, [F_d+4];
	fma.rn.f32 	%f38, %f22, %f23, %f38;
	bra.uni 	$L__BB0_8;
$L__BB0_7:
	ld.shared.f32 	%f24, [%r3+-4];
	ld.const.f32 	%f25, [F_d+4];
	fma.rn.f32 	%f38, %f24, %f25, %f38;
$L__BB0_8:
	setp.gt.u32 	%p9, %r2, 49;
	@%p9 bra 	$L__BB0_12;
	setp.ge.s32 	%p10, %r2, %r1;
	setp.lt.s32 	%p11, %r2, %r4;
	and.pred  	%p12, %p10, %p11;
	@%p12 bra 	$L__BB0_11;
	mul.wide.u32 	%rd10, %r2, 4;
	add.s64 	%rd11, %rd1, %rd10;
	ld.global.f32 	%f26, [%rd11];
	ld.const.f32 	%f27, [F_d+8];
	fma.rn.f32 	%f38, %f26, %f27, %f38;
	bra.uni 	$L__BB0_12;
$L__BB0_11:
	ld.shared.f32 	%f28, [%r3];
	ld.const.f32 	%f29, [F_d+8];
	fma.rn.f32 	%f38, %f28, %f29, %f38;
$L__BB0_12:
	add.s32 	%r7, %r2, 1;
	setp.gt.u32 	%p13, %r7, 49;
	@%p13 bra 	$L__BB0_16;
	setp.ge.s32 	%p14, %r7, %r1;
	setp.lt.s32 	%p15, %r7, %r4;
	and.pred  	%p16, %p14, %p15;
	@%p16 bra 	$L__BB0_15;
	mul.wide.u32 	%rd12, %r7, 4;
	add.s64 	%rd13, %rd1, %rd12;
	ld.global.f32 	%f30, [%rd13];
	ld.const.f32 	%f31, [F_d+12];
	fma.rn.f32 	%f38, %f30, %f31, %f38;
	bra.uni 	$L__BB0_16;
$L__BB0_15:
	ld.shared.f32 	%f32, [%r3+4];
	ld.const.f32 	%f33, [F_d+12];
	fma.rn.f32 	%f38, %f32, %f33, %f38;
$L__BB0_16:
	add.s32 	%r8, %r2, 2;
	setp.gt.u32 	%p17, %r8, 49;
	@%p17 bra 	$L__BB0_20;
	setp.ge.s32 	%p18, %r8, %r1;
	setp.lt.s32 	%p19, %r8, %r4;
	and.pred  	%p20, %p18, %p19;
	@%p20 bra 	$L__BB0_19;
	mul.wide.u32 	%rd14, %r8, 4;
	add.s64 	%rd15, %rd1, %rd14;
	ld.global.f32 	%f34, [%rd15];
	ld.const.f32 	%f35, [F_d+16];
	fma.rn.f32 	%f38, %f34, %f35, %f38;
	bra.uni 	$L__BB0_20;
$L__BB0_19:
	ld.shared.f32 	%f36, [%r3+8];
	ld.const.f32 	%f37, [F_d+16];
	fma.rn.f32 	%f38, %f36, %f37, %f38;
$L__BB0_20:
	cvta.to.global.u64 	%rd16, %rd2;
	add.s64 	%rd18, %rd16, %rd4;
	st.global.f32 	[%rd18], %f38;
	ret;

}


// ===== COMPILED SASS (sm_100) =====

	.target	sm_100

	.elftype	@"ET_EXEC"


//--------------------- .note.nv.tkinfo           --------------------------
	.section	.note.nv.tkinfo,"",@"SHT_NOTE"
	.sectionflags	@"SHF_NOTE_NV_TKINFO"
	.tkinfo
        /*0018*/ 	.word	0x00000002
        /*0030*/ 	.string	""
        /*0030*/ 	.string	"ptxas"
        /*0030*/ 	.string	"Cuda compilation tools, release 13.0, V13.0.88"
        /*0030*/ 	.string	"Build cuda_13.0.r13.0/compiler.36424714_0"
        /*0030*/ 	.string	"-arch sm_100 -m 64 "



//--------------------- .note.nv.cuinfo           --------------------------
	.section	.note.nv.cuinfo,"",@"SHT_NOTE"
	.sectionflags	@"SHF_NOTE_NV_CUINFO"
        /*0018*/ 	.short	0x0002
        /*001a*/ 	.short	0x0064
        /*001c*/ 	.short	0x0082
	.zero		2


//--------------------- .nv.info                  --------------------------
	.section	.nv.info,"",@"SHT_CUDA_INFO"
	.align	4


	//----- nvinfo : EIATTR_REGCOUNT
	.align		4
        /*0000*/ 	.byte	0x04, 0x2f
        /*0002*/ 	.short	(.L_2 - .L_1)
	.align		4
.L_1:
        /*0004*/ 	.word	index@(_Z12conv1d_BasicPfS_)
        /*0008*/ 	.word	0x00000012


	//----- nvinfo : EIATTR_FRAME_SIZE
	.align		4
.L_2:
        /*000c*/ 	.byte	0x04, 0x11
        /*000e*/ 	.short	(.L_4 - .L_3)
	.align		4
.L_3:
        /*0010*/ 	.word	index@(_Z12conv1d_BasicPfS_)
        /*0014*/ 	.word	0x00000000


	//----- nvinfo : EIATTR_MIN_STACK_SIZE
	.align		4
.L_4:
        /*0018*/ 	.byte	0x04, 0x12
        /*001a*/ 	.short	(.L_6 - .L_5)
	.align		4
.L_5:
        /*001c*/ 	.word	index@(_Z12conv1d_BasicPfS_)
        /*0020*/ 	.word	0x00000000
.L_6:


//--------------------- .nv.compat                --------------------------
	.section	.nv.compat,"",@"SHT_CUDA_COMPAT_INFO"
	.align	4
        /*0000*/ 	.byte	0x02, 0x09, 0x00, 0x00, 0x02, 0x02, 0x01, 0x00, 0x02, 0x05, 0x05, 0x00, 0x03, 0x07, 0x01, 0x01
        /*0010*/ 	.byte	0x02, 0x03, 0x00, 0x00, 0x02, 0x06, 0x01, 0x00, 0x04, 0x0b, 0x08, 0x00, 0x09, 0x00, 0x00, 0x00
        /*0020*/ 	.byte	0x00, 0x00, 0x00, 0x00


//--------------------- .nv.info._Z12conv1d_BasicPfS_ --------------------------
	.section	.nv.info._Z12conv1d_BasicPfS_,"",@"SHT_CUDA_INFO"
	.sectionflags	@""
	.align	4


	//----- nvinfo : EIATTR_CUDA_API_VERSION
	.align		4
        /*0000*/ 	.byte	0x04, 0x37
        /*0002*/ 	.short	(.L_8 - .L_7)
.L_7:
        /*0004*/ 	.word	0x00000082


	//----- nvinfo : EIATTR_KPARAM_INFO
	.align		4
.L_8:
        /*0008*/ 	.byte	0x04, 0x17
        /*000a*/ 	.short	(.L_10 - .L_9)
.L_9:
        /*000c*/ 	.word	0x00000000
        /*0010*/ 	.short	0x0001
        /*0012*/ 	.short	0x0008
        /*0014*/ 	.byte	0x00, 0xf5, 0x21, 0x00


	//----- nvinfo : EIATTR_KPARAM_INFO
	.align		4
.L_10:
        /*0018*/ 	.byte	0x04, 0x17
        /*001a*/ 	.short	(.L_12 - .L_11)
.L_11:
        /*001c*/ 	.word	0x00000000
        /*0020*/ 	.short	0x0000
        /*0022*/ 	.short	0x0000
        /*0024*/ 	.byte	0x00, 0xf5, 0x21, 0x00


	//----- nvinfo : EIATTR_SPARSE_MMA_MASK
	.align		4
.L_12:
        /*0028*/ 	.byte	0x03, 0x50
        /*002a*/ 	.short	0x0000


	//----- nvinfo : EIATTR_MAXREG_COUNT
	.align		4
        /*002c*/ 	.byte	0x03, 0x1b
        /*002e*/ 	.short	0x00ff


	//----- nvinfo : EIATTR_NUM_BARRIERS
	.align		4
        /*0030*/ 	.byte	0x02, 0x4c
        /*0032*/ 	.byte	0x01
	.zero		1


	//----- nvinfo : EIATTR_MERCURY_ISA_VERSION
	.align		4
        /*0034*/ 	.byte	0x03, 0x5f
        /*0036*/ 	.short	0x0101


	//----- nvinfo : EIATTR_VRC_CTA_INIT_COUNT
	.align		4
        /*0038*/ 	.byte	0x02, 0x4a
	.zero		1
	.zero		1


	//----- nvinfo : EIATTR_EXIT_INSTR_OFFSETS
	.align		4
        /*003c*/ 	.byte	0x04, 0x1c
        /*003e*/ 	.short	(.L_14 - .L_13)


	//   ....[0]....
.L_13:
        /*0040*/ 	.word	0x00000630


	//----- nvinfo : EIATTR_CRS_STACK_SIZE
	.align		4
.L_14:
        /*0044*/ 	.byte	0x04, 0x1e
        /*0046*/ 	.short	(.L_16 - .L_15)
.L_15:
        /*0048*/ 	.word	0x00000000


	//----- nvinfo : EIATTR_CBANK_PARAM_SIZE
	.align		4
.L_16:
        /*004c*/ 	.byte	0x03, 0x19
        /*004e*/ 	.short	0x0010


	//----- nvinfo : EIATTR_PARAM_CBANK
	.align		4
        /*0050*/ 	.byte	0x04, 0x0a
        /*0052*/ 	.short	(.L_18 - .L_17)
	.align		4
.L_17:
        /*0054*/ 	.word	index@(.nv.constant0._Z12conv1d_BasicPfS_)
        /*0058*/ 	.short	0x0380
        /*005a*/ 	.short	0x0010


	//----- nvinfo : EIATTR_SW_WAR
	.align		4
.L_18:
        /*005c*/ 	.byte	0x04, 0x36
        /*005e*/ 	.short	(.L_20 - .L_19)
.L_19:
        /*0060*/ 	.word	0x00000008
.L_20:


//--------------------- .nv.callgraph             --------------------------
	.section	.nv.callgraph,"",@"SHT_CUDA_CALLGRAPH"
	.align	4
	.sectionentsize	8
	.align		4
        /*0000*/ 	.word	0x00000000
	.align		4
        /*0004*/ 	.word	0xffffffff
	.align		4
        /*0008*/ 	.word	0x00000000
	.align		4
        /*000c*/ 	.word	0xfffffffe
	.align		4
        /*0010*/ 	.word	0x00000000
	.align		4
        /*0014*/ 	.word	0xfffffffd
	.align		4
        /*0018*/ 	.word	0x00000000
	.align		4
        /*001c*/ 	.word	0xfffffffc


//--------------------- .nv.constant3             --------------------------
	.section	.nv.constant3,"a",@progbits
	.align	4
.nv.constant3:
	.type		F_d,@object
	.size		F_d,(.L_0 - F_d)
F_d:
	.zero		20
.L_0:


//--------------------- .text._Z12conv1d_BasicPfS_ --------------------------
	.section	.text._Z12conv1d_BasicPfS_,"ax",@progbits
	.align	128
        .global         _Z12conv1d_BasicPfS_
        .type           _Z12conv1d_BasicPfS_,@function
        .size           _Z12conv1d_BasicPfS_,(.L_x_15 - _Z12conv1d_BasicPfS_)
        .other          _Z12conv1d_BasicPfS_,@"STO_CUDA_ENTRY STV_DEFAULT"
_Z12conv1d_BasicPfS_:
.text._Z12conv1d_BasicPfS_:
[----:B------:R-:W-:Y:S01]  /*0000*/  LDC R1, c[0x0][0x37c] ;  /* 0x0000df00ff017b82 */ /* 0x000fe20000000800 */
[----:B------:R-:W0:Y:S07]  /*0010*/  S2R R9, SR_TID.X ;  /* 0x0000000000097919 */ /* 0x000e2e0000002100 */
[----:B------:R-:W1:Y:S01]  /*0020*/  S2UR UR4, SR_CTAID.X ;  /* 0x00000000000479c3 */ /* 0x000e620000002500 */
[----:B------:R-:W1:Y:S01]  /*0030*/  LDCU UR7, c[0x0][0x360] ;  /* 0x00006c00ff0777ac */ /* 0x000e620008000800 */
[----:B------:R-:W2:Y:S06]  /*0040*/  LDCU.64 UR8, c[0x0][0x358] ;  /* 0x00006b00ff0877ac */ /* 0x000eac0008000a00 */
[----:B------:R-:W3:Y:S01]  /*0050*/  LDC.64 R2, c[0x0][0x380] ;  /* 0x0000e000ff027b82 */ /* 0x000ee20000000a00 */
[----:B-1----:R-:W-:-:S06]  /*0060*/  UIMAD UR4, UR7, UR4, URZ ;  /* 0x00000004070472a4 */ /* 0x002fcc000f8e02ff */
[----:B0-----:R-:W-:-:S05]  /*0070*/  IADD3 R5, PT, PT, R9, UR4, RZ ;  /* 0x0000000409057c10 */ /* 0x001fca000fffe0ff */
[----:B---3--:R-:W-:-:S06]  /*0080*/  IMAD.WIDE R6, R5, 0x4, R2 ;  /* 0x0000000405067825 */ /* 0x008fcc00078e0202 */
[----:B--2---:R-:W2:Y:S01]  /*0090*/  LDG.E R6, desc[UR8][R6.64] ;  /* 0x0000000806067981 */ /* 0x004ea2000c1e1900 */
[----:B------:R-:W0:Y:S01]  /*00a0*/  S2UR UR6, SR_CgaCtaId ;  /* 0x00000000000679c3 */ /* 0x000e220000008800 */
[C---:B------:R-:W-:Y:S01]  /*00b0*/  IADD3 R11, PT, PT, R5.reuse, -0x2, RZ ;  /* 0xfffffffe050b7810 */ /* 0x040fe20007ffe0ff */
[----:B------:R-:W-:Y:S01]  /*00c0*/  UMOV UR5, 0x400 ;  /* 0x0000040000057882 */ /* 0x000fe20000000000 */
[----:B------:R-:W-:Y:S01]  /*00d0*/  IADD3 R15, PT, PT, R5, -0x1, RZ ;  /* 0xffffffff050f7810 */ /* 0x000fe20007ffe0ff */
[----:B------:R-:W-:Y:S01]  /*00e0*/  BSSY.RECONVERGENT B0, `(.L_x_0) ;  /* 0x0000014000007945 */ /* 0x000fe20003800200 */
[----:B------:R-:W-:Y:S01]  /*00f0*/  ISETP.GT.U32.AND P0, PT, R11, 0x31, PT ;  /* 0x000000310b00780c */ /* 0x000fe20003f04070 */
[----:B------:R-:W-:Y:S01]  /*0100*/  IMAD.MOV.U32 R13, RZ, RZ, RZ ;  /* 0x000000ffff0d7224 */ /* 0x000fe200078e00ff */
[----:B------:R-:W-:Y:S01]  /*0110*/  ISETP.GT.U32.AND P1, PT, R15, 0x31, PT ;  /* 0x000000310f00780c */ /* 0x000fe20003f24070 */
[----:B0-----:R-:W-:-:S06]  /*0120*/  ULEA UR5, UR6, UR5, 0x18 ;  /* 0x0000000506057291 */ /* 0x001fcc000f8ec0ff */
[----:B------:R-:W-:Y:S01]  /*0130*/  LEA R9, R9, UR5, 0x2 ;  /* 0x0000000509097c11 */ /* 0x000fe2000f8e10ff */
[----:B------:R-:W-:-:S04]  /*0140*/  UIADD3 UR5, UPT, UPT, UR4, UR7, URZ ;  /* 0x0000000704057290 */ /* 0x000fc8000fffe0ff */
[----:B--2---:R0:W-:Y:S01]  /*0150*/  STS [R9], R6 ;  /* 0x0000000609007388 */ /* 0x0041e20000000800 */
[----:B------:R-:W-:Y:S06]  /*0160*/  BAR.SYNC.DEFER_BLOCKING 0x0 ;  /* 0x0000000000007b1d */ /* 0x000fec0000010000 */
[----:B------:R-:W-:Y:S05]  /*0170*/  @P0 BRA `(.L_x_1) ;  /* 0x0000000000280947 */ /* 0x000fea0003800000 */
[----:B------:R-:W-:-:S04]  /*0180*/  ISETP.GE.AND P0, PT, R11, UR5, PT ;  /* 0x000000050b007c0c */ /* 0x000fc8000bf06270 */
[----:B------:R-:W-:-:S13]  /*0190*/  ISETP.LT.OR P0, PT, R11, UR4, P0 ;  /* 0x000000040b007c0c */ /* 0x000fda0008701670 */
[----:B------:R-:W1:Y:S01]  /*01a0*/  @!P0 LDS R0, [R9+-0x8] ;  /* 0xfffff80009008984 */ /* 0x000e620000000800 */
[----:B------:R-:W1:Y:S02]  /*01b0*/  @!P0 LDC R13, c[0x3][RZ] ;  /* 0x00c00000ff0d8b82 */ /* 0x000e640000000800 */
[----:B-1----:R-:W-:Y:S01]  /*01c0*/  @!P0 FFMA R13, R0, R13, RZ ;  /* 0x0000000d000d8223 */ /* 0x002fe200000000ff */
[----:B------:R-:W-:Y:S06]  /*01d0*/  @!P0 BRA `(.L_x_1) ;  /* 0x0000000000108947 */ /* 0x000fec0003800000 */
[----:B0-----:R-:W-:Y:S01]  /*01e0*/  IMAD.WIDE.U32 R6, R11, 0x4, R2 ;  /* 0x000000040b067825 */ /* 0x001fe200078e0002 */
[----:B------:R-:W0:Y:S04]  /*01f0*/  LDCU UR6, c[0x3][URZ] ;  /* 0x00c00000ff0677ac */ /* 0x000e280008000800 */
[----:B------:R-:W0:Y:S02]  /*0200*/  LDG.E R0, desc[UR8][R6.64] ;  /* 0x0000000806007981 */ /* 0x000e24000c1e1900 */
[----:B0-----:R-:W-:-:S07]  /*0210*/  FFMA R13, R0, UR6, RZ ;  /* 0x00000006000d7c23 */ /* 0x001fce00080000ff */
.L_x_1:
[----:B------:R-:W-:Y:S05]  /*0220*/  BSYNC.RECONVERGENT B0 ;  /* 0x0000000000007941 */ /* 0x000fea0003800200 */
.L_x_0:
[----:B------:R-:W-:Y:S04]  /*0230*/  BSSY.RECONVERGENT B0, `(.L_x_2) ;  /* 0x000000d000007945 */ /* 0x000fe80003800200 */
[----:B------:R-:W-:Y:S05]  /*0240*/  @P1 BRA `(.L_x_3) ;  /* 0x00000000002c1947 */ /* 0x000fea0003800000 */
[C---:B------:R-:W-:Y:S02]  /*0250*/  ISETP.GT.AND P0, PT, R5.reuse, UR5, PT ;  /* 0x0000000505007c0c */ /* 0x040fe4000bf04270 */
[----:B------:R-:W-:-:S13]  /*0260*/  ISETP.GT.AND P1, PT, R5, UR4, PT ;  /* 0x0000000405007c0c */ /* 0x000fda000bf24270 */
[----:B------:R-:W-:Y:S05]  /*0270*/  @!P0 BRA P1, `(.L_x_4) ;  /* 0x0000000000148947 */ /* 0x000fea0000800000 */
[----:B0-----:R-:W-:Y:S01]  /*0280*/  IMAD.WIDE.U32 R6, R15, 0x4, R2 ;  /* 0x000000040f067825 */ /* 0x001fe200078e0002 */
[----:B------:R-:W0:Y:S05]  /*0290*/  LDCU UR6, c[0x3][0x4] ;  /* 0x00c00080ff0677ac */ /* 0x000e2a0008000800 */
[----:B------:R-:W0:Y:S02]  /*02a0*/  LDG.E R6, desc[UR8][R6.64] ;  /* 0x0000000806067981 */ /* 0x000e24000c1e1900 */
[----:B0-----:R-:W-:Y:S01]  /*02b0*/  FFMA R13, R6, UR6, R13 ;  /* 0x00000006060d7c23 */ /* 0x001fe2000800000d */
[----:B------:R-:W-:Y:S06]  /*02c0*/  BRA `(.L_x_3) ;  /* 0x00000000000c7947 */ /* 0x000fec0003800000 */
.L_x_4:
[----:B------:R-:W1:Y:S01]  /*02d0*/  LDS R0, [R9+-0x4] ;  /* 0xfffffc0009007984 */ /* 0x000e620000000800 */
[----:B------:R-:W1:Y:S02]  /*02e0*/  LDCU UR6, c[0x3][0x4] ;  /* 0x00c00080ff0677ac */ /* 0x000e640008000800 */
[----:B-1----:R-:W-:-:S07]  /*02f0*/  FFMA R13, R0, UR6, R13 ;  /* 0x00000006000d7c23 */ /* 0x002fce000800000d */
.L_x_3:
[----:B------:R-:W-:Y:S05]  /*0300*/  BSYNC.RECONVERGENT B0 ;  /* 0x0000000000007941 */ /* 0x000fea0003800200 */
.L_x_2:
[----:B------:R-:W-:Y:S01]  /*0310*/  ISETP.GT.U32.AND P0, PT, R5, 0x31, PT ;  /* 0x000000310500780c */ /* 0x000fe20003f04070 */
[----:B------:R-:W-:-:S12]  /*0320*/  BSSY.RECONVERGENT B0, `(.L_x_5) ;  /* 0x000000d000007945 */ /* 0x000fd80003800200 */
[----:B------:R-:W-:Y:S05]  /*0330*/  @P0 BRA `(.L_x_6) ;  /* 0x00000000002c0947 */ /* 0x000fea0003800000 */
[C---:B------:R-:W-:Y:S02]  /*0340*/  ISETP.GE.AND P0, PT, R5.reuse, UR5, PT ;  /* 0x0000000505007c0c */ /* 0x040fe4000bf06270 */
[----:B------:R-:W-:-:S13]  /*0350*/  ISETP.GE.AND P1, PT, R5, UR4, PT ;  /* 0x0000000405007c0c */ /* 0x000fda000bf26270 */
[----:B------:R-:W-:Y:S05]  /*0360*/  @!P0 BRA P1, `(.L_x_7) ;  /* 0x0000000000148947 */ /* 0x000fea0000800000 */
[----:B0-----:R-:W-:Y:S01]  /*0370*/  IMAD.WIDE.U32 R6, R5, 0x4, R2 ;  /* 0x0000000405067825 */ /* 0x001fe200078e0002 */
[----:B------:R-:W0:Y:S05]  /*0380*/  LDCU UR6, c[0x3][0x8] ;  /* 0x00c00100ff0677ac */ /* 0x000e2a0008000800 */
[----:B------:R-:W0:Y:S02]  /*0390*/  LDG.E R6, desc[UR8][R6.64] ;  /* 0x0000000806067981 */ /* 0x000e24000c1e1900 */
[----:B0-----:R-:W-:Y:S01]  /*03a0*/  FFMA R13, R6, UR6, R13 ;  /* 0x00000006060d7c23 */ /* 0x001fe2000800000d */
[----:B------:R-:W-:Y:S06]  /*03b0*/  BRA `(.L_x_6) ;  /* 0x00000000000c7947 */ /* 0x000fec0003800000 */
.L_x_7:
[----:B------:R-:W1:Y:S01]  /*03c0*/  LDS R0, [R9] ;  /* 0x0000000009007984 */ /* 0x000e620000000800 */
[----:B------:R-:W1:Y:S02]  /*03d0*/  LDCU UR6, c[0x3][0x8] ;  /* 0x00c00100ff0677ac */ /* 0x000e640008000800 */
[----:B-1----:R-:W-:-:S07]  /*03e0*/  FFMA R13, R0, UR6, R13 ;  /* 0x00000006000d7c23 */ /* 0x002fce000800000d */
.L_x_6:
[----:B------:R-:W-:Y:S05]  /*03f0*/  BSYNC.RECONVERGENT B0 ;  /* 0x0000000000007941 */ /* 0x000fea0003800200 */
.L_x_5:
[----:B------:R-:W-:Y:S01]  /*0400*/  IADD3 R7, PT, PT, R5, 0x1, RZ ;  /* 0x0000000105077810 */ /* 0x000fe20007ffe0ff */
[----:B------:R-:W-:Y:S03]  /*0410*/  BSSY.RECONVERGENT B0, `(.L_x_8) ;  /* 0x000000e000007945 */ /* 0x000fe60003800200 */
[----:B------:R-:W-:-:S13]  /*0420*/  ISETP.GT.U32.AND P0, PT, R7, 0x31, PT ;  /* 0x000000310700780c */ /* 0x000fda0003f04070 */
        /* <DEDUP_REMOVED lines=9> */
.L_x_10:
[----:B------:R-:W1:Y:S01]  /*04c0*/  LDS R0, [R9+0x4] ;  /* 0x0000040009007984 */ /* 0x000e620000000800 */
[----:B------:R-:W1:Y:S02]  /*04d0*/  LDCU UR6, c[0x3][0xc] ;  /* 0x00c00180ff0677ac */ /* 0x000e640008000800 */
[----:B-1----:R-:W-:-:S07]  /*04e0*/  FFMA R13, R0, UR6, R13 ;  /* 0x00000006000d7c23 */ /* 0x002fce000800000d */
.L_x_9:
[----:B------:R-:W-:Y:S05]  /*04f0*/  BSYNC.RECONVERGENT B0 ;  /* 0x0000000000007941 */ /* 0x000fea0003800200 */
.L_x_8:
[----:B------:R-:W-:Y:S01]  /*0500*/  VIADD R7, R5, 0x2 ;  /* 0x0000000205077836 */ /* 0x000fe20000000000 */
[----:B------:R-:W-:Y:S04]  /*0510*/  BSSY.RECONVERGENT B0, `(.L_x_11) ;  /* 0x000000e000007945 */ /* 0x000fe80003800200 */
[----:B------:R-:W-:-:S13]  /*0520*/  ISETP.GT.U32.AND P0, PT, R7, 0x31, PT ;  /* 0x000000310700780c */ /* 0x000fda0003f04070 */
[----:B------:R-:W-:Y:S05]  /*0530*/  @P0 BRA `(.L_x_12) ;  /* 0x00000000002c0947 */ /* 0x000fea0003800000 */
[C---:B------:R-:W-:Y:S02]  /*0540*/  ISETP.GE.AND P0, PT, R7.reuse, UR5, PT ;  /* 0x0000000507007c0c */ /* 0x040fe4000bf06270 */
[----:B------:R-:W-:-:S13]  /*0550*/  ISETP.GE.AND P1, PT, R7, UR4, PT ;  /* 0x0000000407007c0c */ /* 0x000fda000bf26270 */
[----:B------:R-:W-:Y:S05]  /*0560*/  @!P0 BRA P1, `(.L_x_13) ;  /* 0x0000000000148947 */ /* 0x000fea0000800000 */
[----:B------:R-:W-:Y:S01]  /*0570*/  IMAD.WIDE.U32 R2, R7, 0x4, R2 ;  /* 0x0000000407027825 */ /* 0x000fe200078e0002 */
[----:B------:R-:W1:Y:S05]  /*0580*/  LDCU UR6, c[0x3][0x10] ;  /* 0x00c00200ff0677ac */ /* 0x000e6a0008000800 */
[----:B------:R-:W1:Y:S02]  /*0590*/  LDG.E R2, desc[UR8][R2.64] ;  /* 0x0000000802027981 */ /* 0x000e64000c1e1900 */
[----:B-1----:R-:W-:Y:S01]  /*05a0*/  FFMA R13, R2, UR6, R13 ;  /* 0x00000006020d7c23 */ /* 0x002fe2000800000d */
[----:B------:R-:W-:Y:S06]  /*05b0*/  BRA `(.L_x_12) ;  /* 0x00000000000c7947 */ /* 0x000fec0003800000 */
.L_x_13:
[----:B------:R-:W1:Y:S01]  /*05c0*/  LDS R0, [R9+0x8] ;  /* 0x0000080009007984 */ /* 0x000e620000000800 */
[----:B------:R-:W1:Y:S02]  /*05d0*/  LDCU UR6, c[0x3][0x10] ;  /* 0x00c00200ff0677ac */ /* 0x000e640008000800 */
[----:B-1----:R-:W-:-:S07]  /*05e0*/  FFMA R13, R0, UR6, R13 ;  /* 0x00000006000d7c23 */ /* 0x002fce000800000d */
.L_x_12:
[----:B------:R-:W-:Y:S05]  /*05f0*/  BSYNC.RECONVERGENT B0 ;  /* 0x0000000000007941 */ /* 0x000fea0003800200 */
.L_x_11:
[----:B------:R-:W1:Y:S02]  /*0600*/  LDC.64 R2, c[0x0][0x388] ;  /* 0x0000e200ff027b82 */ /* 0x000e640000000a00 */
[----:B-1----:R-:W-:-:S05]  /*0610*/  IMAD.WIDE R2, R5, 0x4, R2 ;  /* 0x0000000405027825 */ /* 0x002fca00078e0202 */
[----:B------:R-:W-:Y:S01]  /*0620*/  STG.E desc[UR8][R2.64], R13 ;  /* 0x0000000d02007986 */ /* 0x000fe2000c101908 */
[----:B------:R-:W-:Y:S05]  /*0630*/  EXIT ;  /* 0x000000000000794d */ /* 0x000fea0003800000 */
.L_x_14:
[----:B------:R-:W-:-:S00]  /*0640*/  BRA `(.L_x_14) ;  /* 0xfffffffc00fc7947 */ /* 0x000fc0000383ffff */
[----:B------:R-:W-:-:S00]  /*0650*/  NOP ;  /* 0x0000000000007918 */ /* 0x000fc00000000000 */
        /* <DEDUP_REMOVED lines=10> */
.L_x_15:


//--------------------- .nv.shared._Z12conv1d_BasicPfS_ --------------------------
	.section	.nv.shared._Z12conv1d_BasicPfS_,"aw",@nobits
	.sectionflags	@""
	.align	4
.nv.shared._Z12conv1d_BasicPfS_:
	.zero		1088


//--------------------- .nv.shared.reserved.0     --------------------------
	.section	.nv.shared.reserved.0,"aw",@nobits
	.weak		__nv_reservedSMEM_offset_0_alias
	.size		__nv_reservedSMEM_offset_0_alias, 0, 64
	.other		__nv_reservedSMEM_offset_0_alias,@"STO_CUDA_RESERVED_SHARED STV_DEFAULT"
__nv_reservedSMEM_offset_0_alias:
	.zero		0
	.zero		64


//--------------------- .nv.constant0._Z12conv1d_BasicPfS_ --------------------------
	.section	.nv.constant0._Z12conv1d_BasicPfS_,"a",@progbits
	.sectionflags	@""
	.align	4
.nv.constant0._Z12conv1d_BasicPfS_:
	.zero		912


//--------------------- SYMBOLS --------------------------

	.type		.nv.reservedSmem.offset0,@object
	.size		.nv.reservedSmem.offset0,0x4
	.type		.nv.reservedSmem.cap,@object
	.size		.nv.reservedSmem.cap,0x4
